//
// Generated by NVIDIA NVVM Compiler
//
// Compiler Build ID: CL-36424714
// Cuda compilation tools, release 13.0, V13.0.88
// Based on NVVM 20.0.0
//

.version 9.0
.target sm_100
.address_size 64

	// .globl	_Z25shared_mem_stencil_kernelPKfPfi
// _ZZ25shared_mem_stencil_kernelPKfPfiE6s_data has been demoted

.visible .entry _Z25shared_mem_stencil_kernelPKfPfi(
	.param .u64 .ptr .align 1 _Z25shared_mem_stencil_kernelPKfPfi_param_0,
	.param .u64 .ptr .align 1 _Z25shared_mem_stencil_kernelPKfPfi_param_1,
	.param .u32 _Z25shared_mem_stencil_kernelPKfPfi_param_2
)
{
	.reg .pred 	%p<3>;
	.reg .b32 	%r<10>;
	.reg .b32 	%f<4>;
	.reg .b64 	%rd<9>;
	// demoted variable
	.shared .align 4 .b8 _ZZ25shared_mem_stencil_kernelPKfPfiE6s_data[1024];
	ld.param.u64 	%rd1, [_Z25shared_mem_stencil_kernelPKfPfi_param_0];
	ld.param.u64 	%rd2, [_Z25shared_mem_stencil_kernelPKfPfi_param_1];
	ld.param.u32 	%r3, [_Z25shared_mem_stencil_kernelPKfPfi_param_2];
	mov.u32 	%r4, %tid.x;
	mov.u32 	%r5, %ctaid.x;
	mov.u32 	%r6, %ntid.x;
	mad.lo.s32 	%r1, %r5, %r6, %r4;
	setp.ge.s32 	%p1, %r1, %r3;
	shl.b32 	%r7, %r4, 2;
	mov.u32 	%r8, _ZZ25shared_mem_stencil_kernelPKfPfiE6s_data;
	add.s32 	%r2, %r8, %r7;
	@%p1 bra 	$L__BB0_2;
	cvta.to.global.u64 	%rd3, %rd1;
	mul.wide.s32 	%rd4, %r1, 4;
	add.s64 	%rd5, %rd3, %rd4;
	ld.global.nc.f32 	%f1, [%rd5];
	st.shared.f32 	[%r2], %f1;
	bra.uni 	$L__BB0_3;
$L__BB0_2:
	mov.b32 	%r9, 0;
	st.shared.u32 	[%r2], %r9;
$L__BB0_3:
	setp.ge.s32 	%p2, %r1, %r3;
	bar.sync 	0;
	@%p2 bra 	$L__BB0_5;
	ld.shared.f32 	%f2, [%r2];
	fma.rn.f32 	%f3, %f2, 0f40000000, 0f3F800000;
	cvta.to.global.u64 	%rd6, %rd2;
	mul.wide.s32 	%rd7, %r1, 4;
	add.s64 	%rd8, %rd6, %rd7;
	st.global.f32 	[%rd8], %f3;
$L__BB0_5:
	ret;

}


// ===== COMPILED SASS (sm_100) =====

	.target	sm_100

	.elftype	@"ET_EXEC"


//--------------------- .note.nv.tkinfo           --------------------------
	.section	.note.nv.tkinfo,"",@"SHT_NOTE"
	.sectionflags	@"SHF_NOTE_NV_TKINFO"
	.tkinfo
        /*0018*/ 	.word	0x00000002
        /*0030*/ 	.string	""
        /*0030*/ 	.string	"ptxas"
        /*0030*/ 	.string	"Cuda compilation tools, release 13.0, V13.0.88"
        /*0030*/ 	.string	"Build cuda_13.0.r13.0/compiler.36424714_0"
        /*0030*/ 	.string	"-arch sm_100 -m 64 "



//--------------------- .note.nv.cuinfo           --------------------------
	.section	.note.nv.cuinfo,"",@"SHT_NOTE"
	.sectionflags	@"SHF_NOTE_NV_CUINFO"
        /*0018*/ 	.short	0x0002
        /*001a*/ 	.short	0x0064
        /*001c*/ 	.short	0x0082
	.zero		2


//--------------------- .nv.info                  --------------------------
	.section	.nv.info,"",@"SHT_CUDA_INFO"
	.align	4


	//----- nvinfo : EIATTR_REGCOUNT
	.align		4
        /*0000*/ 	.byte	0x04, 0x2f
        /*0002*/ 	.short	(.L_1 - .L_0)
	.align		4
.L_0:
        /*0004*/ 	.word	index@(_Z25shared_mem_stencil_kernelPKfPfi)
        /*0008*/ 	.word	0x0000000a


	//----- nvinfo : EIATTR_FRAME_SIZE
	.align		4
.L_1:
        /*000c*/ 	.byte	0x04, 0x11
        /*000e*/ 	.short	(.L_3 - .L_2)
	.align		4
.L_2:
        /*0010*/ 	.word	index@(_Z25shared_mem_stencil_kernelPKfPfi)
        /*0014*/ 	.word	0x00000000


	//----- nvinfo : EIATTR_MIN_STACK_SIZE
	.align		4
.L_3:
        /*0018*/ 	.byte	0x04, 0x12
        /*001a*/ 	.short	(.L_5 - .L_4)
	.align		4
.L_4:
        /*001c*/ 	.word	index@(_Z25shared_mem_stencil_kernelPKfPfi)
        /*0020*/ 	.word	0x00000000
.L_5:


//--------------------- .nv.compat                --------------------------
	.section	.nv.compat,"",@"SHT_CUDA_COMPAT_INFO"
	.align	4
        /*0000*/ 	.byte	0x02, 0x09, 0x00, 0x00, 0x02, 0x02, 0x01, 0x00, 0x02, 0x05, 0x05, 0x00, 0x03, 0x07, 0x01, 0x01
        /*0010*/ 	.byte	0x02, 0x03, 0x00, 0x00, 0x02, 0x06, 0x01, 0x00, 0x04, 0x0b, 0x08, 0x00, 0x09, 0x00, 0x00, 0x00
        /*0020*/ 	.byte	0x00, 0x00, 0x00, 0x00


//--------------------- .nv.info._Z25shared_mem_stencil_kernelPKfPfi --------------------------
	.section	.nv.info._Z25shared_mem_stencil_kernelPKfPfi,"",@"SHT_CUDA_INFO"
	.sectionflags	@""
	.align	4


	//----- nvinfo : EIATTR_CUDA_API_VERSION
	.align		4
        /*0000*/ 	.byte	0x04, 0x37
        /*0002*/ 	.short	(.L_7 - .L_6)
.L_6:
        /*0004*/ 	.word	0x00000082


	//----- nvinfo : EIATTR_KPARAM_INFO
	.align		4
.L_7:
        /*0008*/ 	.byte	0x04, 0x17
        /*000a*/ 	.short	(.L_9 - .L_8)
.L_8:
        /*000c*/ 	.word	0x00000000
        /*0010*/ 	.short	0x0002
        /*0012*/ 	.short	0x0010
        /*0014*/ 	.byte	0x00, 0xf0, 0x11, 0x00


	//----- nvinfo : EIATTR_KPARAM_INFO
	.align		4
.L_9:
        /*0018*/ 	.byte	0x04, 0x17
        /*001a*/ 	.short	(.L_11 - .L_10)
.L_10:
        /*001c*/ 	.word	0x00000000
        /*0020*/ 	.short	0x0001
        /*0022*/ 	.short	0x0008
        /*0024*/ 	.byte	0x00, 0xf5, 0x21, 0x00


	//----- nvinfo : EIATTR_KPARAM_INFO
	.align		4
.L_11:
        /*0028*/ 	.byte	0x04, 0x17
        /*002a*/ 	.short	(.L_13 - .L_12)
.L_12:
        /*002c*/ 	.word	0x00000000
        /*0030*/ 	.short	0x0000
        /*0032*/ 	.short	0x0000
        /*0034*/ 	.byte	0x00, 0xf5, 0x21, 0x00


	//----- nvinfo : EIATTR_SPARSE_MMA_MASK
	.align		4
.L_13:
        /*0038*/ 	.byte	0x03, 0x50
        /*003a*/ 	.short	0x0000


	//----- nvinfo : EIATTR_MAXREG_COUNT
	.align		4
        /*003c*/ 	.byte	0x03, 0x1b
        /*003e*/ 	.short	0x00ff


	//----- nvinfo : EIATTR_NUM_BARRIERS
	.align		4
        /*0040*/ 	.byte	0x02, 0x4c
        /*0042*/ 	.byte	0x01
	.zero		1


	//----- nvinfo : EIATTR_MERCURY_ISA_VERSION
	.align		4
        /*0044*/ 	.byte	0x03, 0x5f
        /*0046*/ 	.short	0x0101


	//----- nvinfo : EIATTR_VRC_CTA_INIT_COUNT
	.align		4
        /*0048*/ 	.byte	0x02, 0x4a
	.zero		1
	.zero		1


	//----- nvinfo : EIATTR_EXIT_INSTR_OFFSETS
	.align		4
        /*004c*/ 	.byte	0x04, 0x1c
        /*004e*/ 	.short	(.L_15 - .L_14)


	//   ....[0]....
.L_14:
        /*0050*/ 	.word	0x00000120


	//   ....[1]....
        /*0054*/ 	.word	0x00000190


	//----- nvinfo : EIATTR_CBANK_PARAM_SIZE
	.align		4
.L_15:
        /*0058*/ 	.byte	0x03, 0x19
        /*005a*/ 	.short	0x0014


	//----- nvinfo : EIATTR_PARAM_CBANK
	.align		4
        /*005c*/ 	.byte	0x04, 0x0a
        /*005e*/ 	.short	(.L_17 - .L_16)
	.align		4
.L_16:
        /*0060*/ 	.word	index@(.nv.constant0._Z25shared_mem_stencil_kernelPKfPfi)
        /*0064*/ 	.short	0x0380
        /*0066*/ 	.short	0x0014


	//----- nvinfo : EIATTR_SW_WAR
	.align		4
.L_17:
        /*0068*/ 	.byte	0x04, 0x36
        /*006a*/ 	.short	(.L_19 - .L_18)
.L_18:
        /*006c*/ 	.word	0x00000008
.L_19:


//--------------------- .nv.callgraph             --------------------------
	.section	.nv.callgraph,"",@"SHT_CUDA_CALLGRAPH"
	.align	4
	.sectionentsize	8
	.align		4
        /*0000*/ 	.word	0x00000000
	.align		4
        /*0004*/ 	.word	0xffffffff
	.align		4
        /*0008*/ 	.word	0x00000000
	.align		4
        /*000c*/ 	.word	0xfffffffe
	.align		4
        /*0010*/ 	.word	0x00000000
	.align		4
        /*0014*/ 	.word	0xfffffffd
	.align		4
        /*0018*/ 	.word	0x00000000
	.align		4
        /*001c*/ 	.word	0xfffffffc


//--------------------- .text._Z25shared_mem_stencil_kernelPKfPfi --------------------------
	.section	.text._Z25shared_mem_stencil_kernelPKfPfi,"ax",@progbits
	.align	128
        .global         _Z25shared_mem_stencil_kernelPKfPfi
        .type           _Z25shared_mem_stencil_kernelPKfPfi,@function
        .size           _Z25shared_mem_stencil_kernelPKfPfi,(.L_x_1 - _Z25shared_mem_stencil_kernelPKfPfi)
        .other          _Z25shared_mem_stencil_kernelPKfPfi,@"STO_CUDA_ENTRY STV_DEFAULT"
_Z25shared_mem_stencil_kernelPKfPfi:
.text._Z25shared_mem_stencil_kernelPKfPfi:
[----:B------:R-:W-:Y:S01]  /*0000*/  LDC R1, c[0x0][0x37c] ;  /* 0x0000df00ff017b82 */ /* 0x000fe20000000800 */
[----:B------:R-:W0:Y:S07]  /*0010*/  S2R R0, SR_TID.X ;  /* 0x0000000000007919 */ /* 0x000e2e0000002100 */
[----:B------:R-:W0:Y:S01]  /*0020*/  S2UR UR4, SR_CTAID.X ;  /* 0x00000000000479c3 */ /* 0x000e220000002500 */
[----:B------:R-:W1:Y:S01]  /*0030*/  LDCU UR5, c[0x0][0x390] ;  /* 0x00007200ff0577ac */ /* 0x000e620008000800 */
[----:B------:R-:W2:Y:S06]  /*0040*/  LDCU.64 UR6, c[0x0][0x358] ;  /* 0x00006b00ff0677ac */ /* 0x000eac0008000a00 */
[----:B------:R-:W0:Y:S02]  /*0050*/  LDC R5, c[0x0][0x360] ;  /* 0x0000d800ff057b82 */ /* 0x000e240000000800 */
[----:B0-----:R-:W-:-:S05]  /*0060*/  IMAD R5, R5, UR4, R0 ;  /* 0x0000000405057c24 */ /* 0x001fca000f8e0200 */
[----:B-1----:R-:W-:-:S13]  /*0070*/  ISETP.GE.AND P0, PT, R5, UR5, PT ;  /* 0x0000000505007c0c */ /* 0x002fda000bf06270 */
[----:B------:R-:W0:Y:S02]  /*0080*/  @!P0 LDC.64 R2, c[0x0][0x380] ;  /* 0x0000e000ff028b82 */ /* 0x000e240000000a00 */
[----:B0-----:R-:W-:-:S06]  /*0090*/  @!P0 IMAD.WIDE R2, R5, 0x4, R2 ;  /* 0x0000000405028825 */ /* 0x001fcc00078e0202 */
[----:B--2---:R-:W2:Y:S01]  /*00a0*/  @!P0 LDG.E.CONSTANT R3, desc[UR6][R2.64] ;  /* 0x0000000602038981 */ /* 0x004ea2000c1e9900 */
[----:B------:R-:W0:Y:S01]  /*00b0*/  S2UR UR5, SR_CgaCtaId ;  /* 0x00000000000579c3 */ /* 0x000e220000008800 */
[----:B------:R-:W-:Y:S02]  /*00c0*/  UMOV UR4, 0x400 ;  /* 0x0000040000047882 */ /* 0x000fe40000000000 */
[----:B0-----:R-:W-:-:S06]  /*00d0*/  ULEA UR4, UR5, UR4, 0x18 ;  /* 0x0000000405047291 */ /* 0x001fcc000f8ec0ff */
[----:B------:R-:W-:-:S05]  /*00e0*/  LEA R0, R0, UR4, 0x2 ;  /* 0x0000000400007c11 */ /* 0x000fca000f8e10ff */
[----:B--2---:R0:W-:Y:S04]  /*00f0*/  @!P0 STS [R0], R3 ;  /* 0x0000000300008388 */ /* 0x0041e80000000800 */
[----:B------:R0:W-:Y:S01]  /*0100*/  @P0 STS [R0], RZ ;  /* 0x000000ff00000388 */ /* 0x0001e20000000800 */
[----:B------:R-:W-:Y:S06]  /*0110*/  BAR.SYNC.DEFER_BLOCKING 0x0 ;  /* 0x0000000000007b1d */ /* 0x000fec0000010000 */
[----:B------:R-:W-:Y:S05]  /*0120*/  @P0 EXIT ;  /* 0x000000000000094d */ /* 0x000fea0003800000 */
[----:B0-----:R-:W0:Y:S01]  /*0130*/  LDS R0, [R0] ;  /* 0x0000000000007984 */ /* 0x001e220000000800 */
[----:B------:R-:W1:Y:S01]  /*0140*/  LDC.64 R2, c[0x0][0x388] ;  /* 0x0000e200ff027b82 */ /* 0x000e620000000a00 */
[----:B------:R-:W-:Y:S02]  /*0150*/  HFMA2 R7, -RZ, RZ, 2, 0 ;  /* 0x40000000ff077431 */ /* 0x000fe400000001ff */
[----:B-1----:R-:W-:-:S04]  /*0160*/  IMAD.WIDE R2, R5, 0x4, R2 ;  /* 0x0000000405027825 */ /* 0x002fc800078e0202 */
[----:B0-----:R-:W-:-:S05]  /*0170*/  FFMA R7, R0, R7, 1 ;  /* 0x3f80000000077423 */ /* 0x001fca0000000007 */
[----:B------:R-:W-:Y:S01]  /*0180*/  STG.E desc[UR6][R2.64], R7 ;  /* 0x0000000702007986 */ /* 0x000fe2000c101906 */
[----:B------:R-:W-:Y:S05]  /*0190*/  EXIT ;  /* 0x000000000000794d */ /* 0x000fea0003800000 */
.L_x_0:
[----:B------:R-:W-:-:S00]  /*01a0*/  BRA `(.L_x_0) ;  /* 0xfffffffc00fc7947 */ /* 0x000fc0000383ffff */
[----:B------:R-:W-:-:S00]  /*01b0*/  NOP ;  /* 0x0000000000007918 */ /* 0x000fc00000000000 */
        /* <DEDUP_REMOVED lines=12> */
.L_x_1:


//--------------------- .nv.shared._Z25shared_mem_stencil_kernelPKfPfi --------------------------
	.section	.nv.shared._Z25shared_mem_stencil_kernelPKfPfi,"aw",@nobits
	.sectionflags	@""
	.align	4
.nv.shared._Z25shared_mem_stencil_kernelPKfPfi:
	.zero		2048


//--------------------- .nv.shared.reserved.0     --------------------------
	.section	.nv.shared.reserved.0,"aw",@nobits
	.weak		__nv_reservedSMEM_offset_0_alias
	.size		__nv_reservedSMEM_offset_0_alias, 0, 64
	.other		__nv_reservedSMEM_offset_0_alias,@"STO_CUDA_RESERVED_SHARED STV_DEFAULT"
__nv_reservedSMEM_offset_0_alias:
	.zero		0
	.zero		64


//--------------------- .nv.constant0._Z25shared_mem_stencil_kernelPKfPfi --------------------------
	.section	.nv.constant0._Z25shared_mem_stencil_kernelPKfPfi,"a",@progbits
	.sectionflags	@""
	.align	4
.nv.constant0._Z25shared_mem_stencil_kernelPKfPfi:
	.zero		916


//--------------------- SYMBOLS --------------------------

	.type		.nv.reservedSmem.offset0,@object
	.size		.nv.reservedSmem.offset0,0x4
	.type		.nv.reservedSmem.cap,@object
	.size		.nv.reservedSmem.cap,0x4
